//
// Generated by NVIDIA NVVM Compiler
//
// Compiler Build ID: CL-36424714
// Cuda compilation tools, release 13.0, V13.0.88
// Based on NVVM 20.0.0
//

.version 9.0
.target sm_100
.address_size 64

	// .globl	_Z9vectorAddPKfS0_Pfl

.visible .entry _Z9vectorAddPKfS0_Pfl(
	.param .u64 .ptr .align 1 _Z9vectorAddPKfS0_Pfl_param_0,
	.param .u64 .ptr .align 1 _Z9vectorAddPKfS0_Pfl_param_1,
	.param .u64 .ptr .align 1 _Z9vectorAddPKfS0_Pfl_param_2,
	.param .u64 _Z9vectorAddPKfS0_Pfl_param_3
)
{
	.reg .pred 	%p<2>;
	.reg .b32 	%r<5>;
	.reg .b32 	%f<4>;
	.reg .b64 	%rd<13>;

	ld.param.u64 	%rd2, [_Z9vectorAddPKfS0_Pfl_param_0];
	ld.param.u64 	%rd3, [_Z9vectorAddPKfS0_Pfl_param_1];
	ld.param.u64 	%rd4, [_Z9vectorAddPKfS0_Pfl_param_2];
	ld.param.u64 	%rd5, [_Z9vectorAddPKfS0_Pfl_param_3];
	mov.u32 	%r1, %ctaid.x;
	mov.u32 	%r2, %ntid.x;
	mov.u32 	%r3, %tid.x;
	mad.lo.s32 	%r4, %r1, %r2, %r3;
	cvt.u64.u32 	%rd1, %r4;
	setp.le.s64 	%p1, %rd5, %rd1;
	@%p1 bra 	$L__BB0_2;
	cvta.to.global.u64 	%rd6, %rd2;
	cvta.to.global.u64 	%rd7, %rd3;
	cvta.to.global.u64 	%rd8, %rd4;
	shl.b64 	%rd9, %rd1, 2;
	add.s64 	%rd10, %rd6, %rd9;
	ld.global.f32 	%f1, [%rd10];
	add.s64 	%rd11, %rd7, %rd9;
	ld.global.f32 	%f2, [%rd11];
	add.f32 	%f3, %f1, %f2;
	add.s64 	%rd12, %rd8, %rd9;
	st.global.f32 	[%rd12], %f3;
$L__BB0_2:
	ret;

}


// ===== COMPILED SASS (sm_100) =====

	.target	sm_100

	.elftype	@"ET_EXEC"


//--------------------- .note.nv.tkinfo           --------------------------
	.section	.note.nv.tkinfo,"",@"SHT_NOTE"
	.sectionflags	@"SHF_NOTE_NV_TKINFO"
	.tkinfo
        /*0018*/ 	.word	0x00000002
        /*0030*/ 	.string	""
        /*0030*/ 	.string	"ptxas"
        /*0030*/ 	.string	"Cuda compilation tools, release 13.0, V13.0.88"
        /*0030*/ 	.string	"Build cuda_13.0.r13.0/compiler.36424714_0"
        /*0030*/ 	.string	"-arch sm_100 -m 64 "



//--------------------- .note.nv.cuinfo           --------------------------
	.section	.note.nv.cuinfo,"",@"SHT_NOTE"
	.sectionflags	@"SHF_NOTE_NV_CUINFO"
        /*0018*/ 	.short	0x0002
        /*001a*/ 	.short	0x0064
        /*001c*/ 	.short	0x0082
	.zero		2


//--------------------- .nv.info                  --------------------------
	.section	.nv.info,"",@"SHT_CUDA_INFO"
	.align	4


	//----- nvinfo : EIATTR_REGCOUNT
	.align		4
        /*0000*/ 	.byte	0x04, 0x2f
        /*0002*/ 	.short	(.L_1 - .L_0)
	.align		4
.L_0:
        /*0004*/ 	.word	index@(_Z9vectorAddPKfS0_Pfl)
        /*0008*/ 	.word	0x0000000c


	//----- nvinfo : EIATTR_FRAME_SIZE
	.align		4
.L_1:
        /*000c*/ 	.byte	0x04, 0x11
        /*000e*/ 	.short	(.L_3 - .L_2)
	.align		4
.L_2:
        /*0010*/ 	.word	index@(_Z9vectorAddPKfS0_Pfl)
        /*0014*/ 	.word	0x00000000


	//----- nvinfo : EIATTR_MIN_STACK_SIZE
	.align		4
.L_3:
        /*0018*/ 	.byte	0x04, 0x12
        /*001a*/ 	.short	(.L_5 - .L_4)
	.align		4
.L_4:
        /*001c*/ 	.word	index@(_Z9vectorAddPKfS0_Pfl)
        /*0020*/ 	.word	0x00000000
.L_5:


//--------------------- .nv.compat                --------------------------
	.section	.nv.compat,"",@"SHT_CUDA_COMPAT_INFO"
	.align	4
        /*0000*/ 	.byte	0x02, 0x09, 0x00, 0x00, 0x02, 0x02, 0x01, 0x00, 0x02, 0x05, 0x05, 0x00, 0x03, 0x07, 0x01, 0x01
        /*0010*/ 	.byte	0x02, 0x03, 0x00, 0x00, 0x02, 0x06, 0x01, 0x00, 0x04, 0x0b, 0x08, 0x00, 0x09, 0x00, 0x00, 0x00
        /*0020*/ 	.byte	0x00, 0x00, 0x00, 0x00


//--------------------- .nv.info._Z9vectorAddPKfS0_Pfl --------------------------
	.section	.nv.info._Z9vectorAddPKfS0_Pfl,"",@"SHT_CUDA_INFO"
	.sectionflags	@""
	.align	4


	//----- nvinfo : EIATTR_CUDA_API_VERSION
	.align		4
        /*0000*/ 	.byte	0x04, 0x37
        /*0002*/ 	.short	(.L_7 - .L_6)
.L_6:
        /*0004*/ 	.word	0x00000082


	//----- nvinfo : EIATTR_KPARAM_INFO
	.align		4
.L_7:
        /*0008*/ 	.byte	0x04, 0x17
        /*000a*/ 	.short	(.L_9 - .L_8)
.L_8:
        /*000c*/ 	.word	0x00000000
        /*0010*/ 	.short	0x0003
        /*0012*/ 	.short	0x0018
        /*0014*/ 	.byte	0x00, 0xf0, 0x21, 0x00


	//----- nvinfo : EIATTR_KPARAM_INFO
	.align		4
.L_9:
        /*0018*/ 	.byte	0x04, 0x17
        /*001a*/ 	.short	(.L_11 - .L_10)
.L_10:
        /*001c*/ 	.word	0x00000000
        /*0020*/ 	.short	0x0002
        /*0022*/ 	.short	0x0010
        /*0024*/ 	.byte	0x00, 0xf5, 0x21, 0x00


	//----- nvinfo : EIATTR_KPARAM_INFO
	.align		4
.L_11:
        /*0028*/ 	.byte	0x04, 0x17
        /*002a*/ 	.short	(.L_13 - .L_12)
.L_12:
        /*002c*/ 	.word	0x00000000
        /*0030*/ 	.short	0x0001
        /*0032*/ 	.short	0x0008
        /*0034*/ 	.byte	0x00, 0xf5, 0x21, 0x00


	//----- nvinfo : EIATTR_KPARAM_INFO
	.align		4
.L_13:
        /*0038*/ 	.byte	0x04, 0x17
        /*003a*/ 	.short	(.L_15 - .L_14)
.L_14:
        /*003c*/ 	.word	0x00000000
        /*0040*/ 	.short	0x0000
        /*0042*/ 	.short	0x0000
        /*0044*/ 	.byte	0x00, 0xf5, 0x21, 0x00


	//----- nvinfo : EIATTR_SPARSE_MMA_MASK
	.align		4
.L_15:
        /*0048*/ 	.byte	0x03, 0x50
        /*004a*/ 	.short	0x0000


	//----- nvinfo : EIATTR_MAXREG_COUNT
	.align		4
        /*004c*/ 	.byte	0x03, 0x1b
        /*004e*/ 	.short	0x00ff


	//----- nvinfo : EIATTR_MERCURY_ISA_VERSION
	.align		4
        /*0050*/ 	.byte	0x03, 0x5f
        /*0052*/ 	.short	0x0101


	//----- nvinfo : EIATTR_VRC_CTA_INIT_COUNT
	.align		4
        /*0054*/ 	.byte	0x02, 0x4a
	.zero		1
	.zero		1


	//----- nvinfo : EIATTR_EXIT_INSTR_OFFSETS
	.align		4
        /*0058*/ 	.byte	0x04, 0x1c
        /*005a*/ 	.short	(.L_17 - .L_16)


	//   ....[0]....
.L_16:
        /*005c*/ 	.word	0x00000080


	//   ....[1]....
        /*0060*/ 	.word	0x00000180


	//----- nvinfo : EIATTR_CBANK_PARAM_SIZE
	.align		4
.L_17:
        /*0064*/ 	.byte	0x03, 0x19
        /*0066*/ 	.short	0x0020


	//----- nvinfo : EIATTR_PARAM_CBANK
	.align		4
        /*0068*/ 	.byte	0x04, 0x0a
        /*006a*/ 	.short	(.L_19 - .L_18)
	.align		4
.L_18:
        /*006c*/ 	.word	index@(.nv.constant0._Z9vectorAddPKfS0_Pfl)
        /*0070*/ 	.short	0x0380
        /*0072*/ 	.short	0x0020


	//----- nvinfo : EIATTR_SW_WAR
	.align		4
.L_19:
        /*0074*/ 	.byte	0x04, 0x36
        /*0076*/ 	.short	(.L_21 - .L_20)
.L_20:
        /*0078*/ 	.word	0x00000008
.L_21:


//--------------------- .nv.callgraph             --------------------------
	.section	.nv.callgraph,"",@"SHT_CUDA_CALLGRAPH"
	.align	4
	.sectionentsize	8
	.align		4
        /*0000*/ 	.word	0x00000000
	.align		4
        /*0004*/ 	.word	0xffffffff
	.align		4
        /*0008*/ 	.word	0x00000000
	.align		4
        /*000c*/ 	.word	0xfffffffe
	.align		4
        /*0010*/ 	.word	0x00000000
	.align		4
        /*0014*/ 	.word	0xfffffffd
	.align		4
        /*0018*/ 	.word	0x00000000
	.align		4
        /*001c*/ 	.word	0xfffffffc


//--------------------- .text._Z9vectorAddPKfS0_Pfl --------------------------
	.section	.text._Z9vectorAddPKfS0_Pfl,"ax",@progbits
	.align	128
        .global         _Z9vectorAddPKfS0_Pfl
        .type           _Z9vectorAddPKfS0_Pfl,@function
        .size           _Z9vectorAddPKfS0_Pfl,(.L_x_1 - _Z9vectorAddPKfS0_Pfl)
        .other          _Z9vectorAddPKfS0_Pfl,@"STO_CUDA_ENTRY STV_DEFAULT"
_Z9vectorAddPKfS0_Pfl:
.text._Z9vectorAddPKfS0_Pfl:
[----:B------:R-:W-:Y:S01]  /*0000*/  LDC R1, c[0x0][0x37c] ;  /* 0x0000df00ff017b82 */ /* 0x000fe20000000800 */
[----:B------:R-:W0:Y:S07]  /*0010*/  S2R R3, SR_TID.X ;  /* 0x0000000000037919 */ /* 0x000e2e0000002100 */
[----:B------:R-:W0:Y:S01]  /*0020*/  S2UR UR4, SR_CTAID.X ;  /* 0x00000000000479c3 */ /* 0x000e220000002500 */
[----:B------:R-:W1:Y:S07]  /*0030*/  LDCU.64 UR6, c[0x0][0x398] ;  /* 0x00007300ff0677ac */ /* 0x000e6e0008000a00 */
[----:B------:R-:W0:Y:S02]  /*0040*/  LDC R0, c[0x0][0x360] ;  /* 0x0000d800ff007b82 */ /* 0x000e240000000800 */
[----:B0-----:R-:W-:-:S05]  /*0050*/  IMAD R0, R0, UR4, R3 ;  /* 0x0000000400007c24 */ /* 0x001fca000f8e0203 */
[----:B-1----:R-:W-:-:S04]  /*0060*/  ISETP.GE.U32.AND P0, PT, R0, UR6, PT ;  /* 0x0000000600007c0c */ /* 0x002fc8000bf06070 */
[----:B------:R-:W-:-:S13]  /*0070*/  ISETP.GE.AND.EX P0, PT, RZ, UR7, PT, P0 ;  /* 0x00000007ff007c0c */ /* 0x000fda000bf06300 */
[----:B------:R-:W-:Y:S05]  /*0080*/  @P0 EXIT ;  /* 0x000000000000094d */ /* 0x000fea0003800000 */
[----:B------:R-:W0:Y:S01]  /*0090*/  LDCU.128 UR8, c[0x0][0x380] ;  /* 0x00007000ff0877ac */ /* 0x000e220008000c00 */
[----:B------:R-:W-:Y:S01]  /*00a0*/  IMAD.SHL.U32 R6, R0, 0x4, RZ ;  /* 0x0000000400067824 */ /* 0x000fe200078e00ff */
[----:B------:R-:W-:Y:S01]  /*00b0*/  SHF.R.U32.HI R0, RZ, 0x1e, R0 ;  /* 0x0000001eff007819 */ /* 0x000fe20000011600 */
[----:B------:R-:W1:Y:S01]  /*00c0*/  LDCU.64 UR4, c[0x0][0x358] ;  /* 0x00006b00ff0477ac */ /* 0x000e620008000a00 */
[----:B------:R-:W2:Y:S02]  /*00d0*/  LDCU.64 UR6, c[0x0][0x390] ;  /* 0x00007200ff0677ac */ /* 0x000ea40008000a00 */
[C---:B0-----:R-:W-:Y:S02]  /*00e0*/  IADD3 R4, P1, PT, R6.reuse, UR10, RZ ;  /* 0x0000000a06047c10 */ /* 0x041fe4000ff3e0ff */
[----:B------:R-:W-:Y:S02]  /*00f0*/  IADD3 R2, P0, PT, R6, UR8, RZ ;  /* 0x0000000806027c10 */ /* 0x000fe4000ff1e0ff */
[----:B------:R-:W-:-:S02]  /*0100*/  IADD3.X R5, PT, PT, R0, UR11, RZ, P1, !PT ;  /* 0x0000000b00057c10 */ /* 0x000fc40008ffe4ff */
[----:B------:R-:W-:-:S04]  /*0110*/  IADD3.X R3, PT, PT, R0, UR9, RZ, P0, !PT ;  /* 0x0000000900037c10 */ /* 0x000fc800087fe4ff */
[----:B-1----:R-:W3:Y:S04]  /*0120*/  LDG.E R5, desc[UR4][R4.64] ;  /* 0x0000000404057981 */ /* 0x002ee8000c1e1900 */
[----:B------:R-:W3:Y:S01]  /*0130*/  LDG.E R2, desc[UR4][R2.64] ;  /* 0x0000000402027981 */ /* 0x000ee2000c1e1900 */
[----:B--2---:R-:W-:-:S04]  /*0140*/  IADD3 R6, P0, PT, R6, UR6, RZ ;  /* 0x0000000606067c10 */ /* 0x004fc8000ff1e0ff */
[----:B------:R-:W-:Y:S01]  /*0150*/  IADD3.X R7, PT, PT, R0, UR7, RZ, P0, !PT ;  /* 0x0000000700077c10 */ /* 0x000fe200087fe4ff */
[----:B---3--:R-:W-:-:S05]  /*0160*/  FADD R9, R2, R5 ;  /* 0x0000000502097221 */ /* 0x008fca0000000000 */
[----:B------:R-:W-:Y:S01]  /*0170*/  STG.E desc[UR4][R6.64], R9 ;  /* 0x0000000906007986 */ /* 0x000fe2000c101904 */
[----:B------:R-:W-:Y:S05]  /*0180*/  EXIT ;  /* 0x000000000000794d */ /* 0x000fea0003800000 */
.L_x_0:
[----:B------:R-:W-:-:S00]  /*0190*/  BRA `(.L_x_0) ;  /* 0xfffffffc00fc7947 */ /* 0x000fc0000383ffff */
[----:B------:R-:W-:-:S00]  /*01a0*/  NOP ;  /* 0x0000000000007918 */ /* 0x000fc00000000000 */
        /* <DEDUP_REMOVED lines=13> */
.L_x_1:


//--------------------- .nv.shared.reserved.0     --------------------------
	.section	.nv.shared.reserved.0,"aw",@nobits
	.weak		__nv_reservedSMEM_offset_0_alias
	.size		__nv_reservedSMEM_offset_0_alias, 0, 64
	.other		__nv_reservedSMEM_offset_0_alias,@"STO_CUDA_RESERVED_SHARED STV_DEFAULT"
__nv_reservedSMEM_offset_0_alias:
	.zero		0
	.zero		64


//--------------------- .nv.constant0._Z9vectorAddPKfS0_Pfl --------------------------
	.section	.nv.constant0._Z9vectorAddPKfS0_Pfl,"a",@progbits
	.sectionflags	@""
	.align	4
.nv.constant0._Z9vectorAddPKfS0_Pfl:
	.zero		928


//--------------------- SYMBOLS --------------------------

	.type		.nv.reservedSmem.offset0,@object
	.size		.nv.reservedSmem.offset0,0x4
